//
// Generated by NVIDIA NVVM Compiler
//
// Compiler Build ID: CL-36424714
// Cuda compilation tools, release 13.0, V13.0.88
// Based on NVVM 20.0.0
//

.version 9.0
.target sm_100
.address_size 64

	// .globl	_Z24vec_inner_product_kernelPdPKdS1_l
// _ZZ24vec_inner_product_kernelPdPKdS1_lE4temp has been demoted

.visible .entry _Z24vec_inner_product_kernelPdPKdS1_l(
	.param .u64 .ptr .align 1 _Z24vec_inner_product_kernelPdPKdS1_l_param_0,
	.param .u64 .ptr .align 1 _Z24vec_inner_product_kernelPdPKdS1_l_param_1,
	.param .u64 .ptr .align 1 _Z24vec_inner_product_kernelPdPKdS1_l_param_2,
	.param .u64 _Z24vec_inner_product_kernelPdPKdS1_l_param_3
)
{
	.reg .pred 	%p<13>;
	.reg .b32 	%r<8>;
	.reg .b64 	%rd<12>;
	.reg .b64 	%fd<36>;
	// demoted variable
	.shared .align 8 .b8 _ZZ24vec_inner_product_kernelPdPKdS1_lE4temp[8192];
	ld.param.u64 	%rd2, [_Z24vec_inner_product_kernelPdPKdS1_l_param_0];
	ld.param.u64 	%rd3, [_Z24vec_inner_product_kernelPdPKdS1_l_param_1];
	ld.param.u64 	%rd4, [_Z24vec_inner_product_kernelPdPKdS1_l_param_2];
	ld.param.u64 	%rd5, [_Z24vec_inner_product_kernelPdPKdS1_l_param_3];
	mov.u32 	%r3, %ctaid.x;
	mov.u32 	%r4, %ntid.x;
	mov.u32 	%r1, %tid.x;
	mad.lo.s32 	%r5, %r3, %r4, %r1;
	cvt.s64.s32 	%rd1, %r5;
	setp.le.s64 	%p1, %rd5, %rd1;
	shl.b32 	%r6, %r1, 3;
	mov.u32 	%r7, _ZZ24vec_inner_product_kernelPdPKdS1_lE4temp;
	add.s32 	%r2, %r7, %r6;
	@%p1 bra 	$L__BB0_2;
	cvta.to.global.u64 	%rd6, %rd3;
	cvta.to.global.u64 	%rd7, %rd4;
	shl.b64 	%rd8, %rd1, 3;
	add.s64 	%rd9, %rd6, %rd8;
	ld.global.f64 	%fd1, [%rd9];
	add.s64 	%rd10, %rd7, %rd8;
	ld.global.f64 	%fd2, [%rd10];
	mul.f64 	%fd3, %fd1, %fd2;
	st.shared.f64 	[%r2], %fd3;
$L__BB0_2:
	bar.sync 	0;
	setp.gt.u32 	%p2, %r1, 511;
	@%p2 bra 	$L__BB0_4;
	ld.shared.f64 	%fd4, [%r2+4096];
	ld.shared.f64 	%fd5, [%r2];
	add.f64 	%fd6, %fd4, %fd5;
	st.shared.f64 	[%r2], %fd6;
$L__BB0_4:
	bar.sync 	0;
	setp.gt.u32 	%p3, %r1, 255;
	@%p3 bra 	$L__BB0_6;
	ld.shared.f64 	%fd7, [%r2+2048];
	ld.shared.f64 	%fd8, [%r2];
	add.f64 	%fd9, %fd7, %fd8;
	st.shared.f64 	[%r2], %fd9;
$L__BB0_6:
	bar.sync 	0;
	setp.gt.u32 	%p4, %r1, 127;
	@%p4 bra 	$L__BB0_8;
	ld.shared.f64 	%fd10, [%r2+1024];
	ld.shared.f64 	%fd11, [%r2];
	add.f64 	%fd12, %fd10, %fd11;
	st.shared.f64 	[%r2], %fd12;
$L__BB0_8:
	bar.sync 	0;
	setp.gt.u32 	%p5, %r1, 63;
	@%p5 bra 	$L__BB0_10;
	ld.shared.f64 	%fd13, [%r2+512];
	ld.shared.f64 	%fd14, [%r2];
	add.f64 	%fd15, %fd13, %fd14;
	st.shared.f64 	[%r2], %fd15;
$L__BB0_10:
	bar.sync 	0;
	setp.gt.u32 	%p6, %r1, 31;
	@%p6 bra 	$L__BB0_12;
	ld.shared.f64 	%fd16, [%r2+256];
	ld.shared.f64 	%fd17, [%r2];
	add.f64 	%fd18, %fd16, %fd17;
	st.shared.f64 	[%r2], %fd18;
$L__BB0_12:
	bar.sync 	0;
	setp.gt.u32 	%p7, %r1, 15;
	@%p7 bra 	$L__BB0_14;
	ld.shared.f64 	%fd19, [%r2+128];
	ld.shared.f64 	%fd20, [%r2];
	add.f64 	%fd21, %fd19, %fd20;
	st.shared.f64 	[%r2], %fd21;
$L__BB0_14:
	bar.sync 	0;
	setp.gt.u32 	%p8, %r1, 7;
	@%p8 bra 	$L__BB0_16;
	ld.shared.f64 	%fd22, [%r2+64];
	ld.shared.f64 	%fd23, [%r2];
	add.f64 	%fd24, %fd22, %fd23;
	st.shared.f64 	[%r2], %fd24;
$L__BB0_16:
	bar.sync 	0;
	setp.gt.u32 	%p9, %r1, 3;
	@%p9 bra 	$L__BB0_18;
	ld.shared.f64 	%fd25, [%r2+32];
	ld.shared.f64 	%fd26, [%r2];
	add.f64 	%fd27, %fd25, %fd26;
	st.shared.f64 	[%r2], %fd27;
$L__BB0_18:
	bar.sync 	0;
	setp.gt.u32 	%p10, %r1, 1;
	@%p10 bra 	$L__BB0_20;
	ld.shared.f64 	%fd28, [%r2+16];
	ld.shared.f64 	%fd29, [%r2];
	add.f64 	%fd30, %fd28, %fd29;
	st.shared.f64 	[%r2], %fd30;
$L__BB0_20:
	bar.sync 	0;
	setp.ne.s32 	%p11, %r1, 0;
	@%p11 bra 	$L__BB0_22;
	ld.shared.f64 	%fd31, [_ZZ24vec_inner_product_kernelPdPKdS1_lE4temp+8];
	ld.shared.f64 	%fd32, [%r2];
	add.f64 	%fd33, %fd31, %fd32;
	st.shared.f64 	[%r2], %fd33;
$L__BB0_22:
	setp.ne.s32 	%p12, %r1, 0;
	bar.sync 	0;
	@%p12 bra 	$L__BB0_24;
	ld.shared.f64 	%fd34, [_ZZ24vec_inner_product_kernelPdPKdS1_lE4temp];
	cvta.to.global.u64 	%rd11, %rd2;
	atom.global.add.f64 	%fd35, [%rd11], %fd34;
$L__BB0_24:
	ret;

}


// ===== COMPILED SASS (sm_100) =====

	.target	sm_100

	.elftype	@"ET_EXEC"


//--------------------- .note.nv.tkinfo           --------------------------
	.section	.note.nv.tkinfo,"",@"SHT_NOTE"
	.sectionflags	@"SHF_NOTE_NV_TKINFO"
	.tkinfo
        /*0018*/ 	.word	0x00000002
        /*0030*/ 	.string	""
        /*0030*/ 	.string	"ptxas"
        /*0030*/ 	.string	"Cuda compilation tools, release 13.0, V13.0.88"
        /*0030*/ 	.string	"Build cuda_13.0.r13.0/compiler.36424714_0"
        /*0030*/ 	.string	"-arch sm_100 -m 64 "



//--------------------- .note.nv.cuinfo           --------------------------
	.section	.note.nv.cuinfo,"",@"SHT_NOTE"
	.sectionflags	@"SHF_NOTE_NV_CUINFO"
        /*0018*/ 	.short	0x0002
        /*001a*/ 	.short	0x0064
        /*001c*/ 	.short	0x0082
	.zero		2


//--------------------- .nv.info                  --------------------------
	.section	.nv.info,"",@"SHT_CUDA_INFO"
	.align	4


	//----- nvinfo : EIATTR_REGCOUNT
	.align		4
        /*0000*/ 	.byte	0x04, 0x2f
        /*0002*/ 	.short	(.L_1 - .L_0)
	.align		4
.L_0:
        /*0004*/ 	.word	index@(_Z24vec_inner_product_kernelPdPKdS1_l)
        /*0008*/ 	.word	0x0000000e


	//----- nvinfo : EIATTR_FRAME_SIZE
	.align		4
.L_1:
        /*000c*/ 	.byte	0x04, 0x11
        /*000e*/ 	.short	(.L_3 - .L_2)
	.align		4
.L_2:
        /*0010*/ 	.word	index@(_Z24vec_inner_product_kernelPdPKdS1_l)
        /*0014*/ 	.word	0x00000000


	//----- nvinfo : EIATTR_MIN_STACK_SIZE
	.align		4
.L_3:
        /*0018*/ 	.byte	0x04, 0x12
        /*001a*/ 	.short	(.L_5 - .L_4)
	.align		4
.L_4:
        /*001c*/ 	.word	index@(_Z24vec_inner_product_kernelPdPKdS1_l)
        /*0020*/ 	.word	0x00000000
.L_5:


//--------------------- .nv.compat                --------------------------
	.section	.nv.compat,"",@"SHT_CUDA_COMPAT_INFO"
	.align	4
        /*0000*/ 	.byte	0x02, 0x09, 0x00, 0x00, 0x02, 0x02, 0x01, 0x00, 0x02, 0x05, 0x05, 0x00, 0x03, 0x07, 0x01, 0x01
        /*0010*/ 	.byte	0x02, 0x03, 0x00, 0x00, 0x02, 0x06, 0x01, 0x00, 0x04, 0x0b, 0x08, 0x00, 0x01, 0x00, 0x00, 0x00
        /*0020*/ 	.byte	0x00, 0x00, 0x00, 0x00


//--------------------- .nv.info._Z24vec_inner_product_kernelPdPKdS1_l --------------------------
	.section	.nv.info._Z24vec_inner_product_kernelPdPKdS1_l,"",@"SHT_CUDA_INFO"
	.sectionflags	@""
	.align	4


	//----- nvinfo : EIATTR_CUDA_API_VERSION
	.align		4
        /*0000*/ 	.byte	0x04, 0x37
        /*0002*/ 	.short	(.L_7 - .L_6)
.L_6:
        /*0004*/ 	.word	0x00000082


	//----- nvinfo : EIATTR_KPARAM_INFO
	.align		4
.L_7:
        /*0008*/ 	.byte	0x04, 0x17
        /*000a*/ 	.short	(.L_9 - .L_8)
.L_8:
        /*000c*/ 	.word	0x00000000
        /*0010*/ 	.short	0x0003
        /*0012*/ 	.short	0x0018
        /*0014*/ 	.byte	0x00, 0xf0, 0x21, 0x00


	//----- nvinfo : EIATTR_KPARAM_INFO
	.align		4
.L_9:
        /*0018*/ 	.byte	0x04, 0x17
        /*001a*/ 	.short	(.L_11 - .L_10)
.L_10:
        /*001c*/ 	.word	0x00000000
        /*0020*/ 	.short	0x0002
        /*0022*/ 	.short	0x0010
        /*0024*/ 	.byte	0x00, 0xf5, 0x21, 0x00


	//----- nvinfo : EIATTR_KPARAM_INFO
	.align		4
.L_11:
        /*0028*/ 	.byte	0x04, 0x17
        /*002a*/ 	.short	(.L_13 - .L_12)
.L_12:
        /*002c*/ 	.word	0x00000000
        /*0030*/ 	.short	0x0001
        /*0032*/ 	.short	0x0008
        /*0034*/ 	.byte	0x00, 0xf5, 0x21, 0x00


	//----- nvinfo : EIATTR_KPARAM_INFO
	.align		4
.L_13:
        /*0038*/ 	.byte	0x04, 0x17
        /*003a*/ 	.short	(.L_15 - .L_14)
.L_14:
        /*003c*/ 	.word	0x00000000
        /*0040*/ 	.short	0x0000
        /*0042*/ 	.short	0x0000
        /*0044*/ 	.byte	0x00, 0xf5, 0x21, 0x00


	//----- nvinfo : EIATTR_SPARSE_MMA_MASK
	.align		4
.L_15:
        /*0048*/ 	.byte	0x03, 0x50
        /*004a*/ 	.short	0x0000


	//----- nvinfo : EIATTR_MAXREG_COUNT
	.align		4
        /*004c*/ 	.byte	0x03, 0x1b
        /*004e*/ 	.short	0x00ff


	//----- nvinfo : EIATTR_NUM_BARRIERS
	.align		4
        /*0050*/ 	.byte	0x02, 0x4c
        /*0052*/ 	.byte	0x01
	.zero		1


	//----- nvinfo : EIATTR_MERCURY_ISA_VERSION
	.align		4
        /*0054*/ 	.byte	0x03, 0x5f
        /*0056*/ 	.short	0x0101


	//----- nvinfo : EIATTR_VRC_CTA_INIT_COUNT
	.align		4
        /*0058*/ 	.byte	0x02, 0x4a
	.zero		1
	.zero		1


	//----- nvinfo : EIATTR_EXIT_INSTR_OFFSETS
	.align		4
        /*005c*/ 	.byte	0x04, 0x1c
        /*005e*/ 	.short	(.L_17 - .L_16)


	//   ....[0]....
.L_16:
        /*0060*/ 	.word	0x00000570


	//   ....[1]....
        /*0064*/ 	.word	0x000005b0


	//----- nvinfo : EIATTR_CBANK_PARAM_SIZE
	.align		4
.L_17:
        /*0068*/ 	.byte	0x03, 0x19
        /*006a*/ 	.short	0x0020


	//----- nvinfo : EIATTR_PARAM_CBANK
	.align		4
        /*006c*/ 	.byte	0x04, 0x0a
        /*006e*/ 	.short	(.L_19 - .L_18)
	.align		4
.L_18:
        /*0070*/ 	.word	index@(.nv.constant0._Z24vec_inner_product_kernelPdPKdS1_l)
        /*0074*/ 	.short	0x0380
        /*0076*/ 	.short	0x0020


	//----- nvinfo : EIATTR_SW_WAR
	.align		4
.L_19:
        /*0078*/ 	.byte	0x04, 0x36
        /*007a*/ 	.short	(.L_21 - .L_20)
.L_20:
        /*007c*/ 	.word	0x00000008
.L_21:


//--------------------- .nv.callgraph             --------------------------
	.section	.nv.callgraph,"",@"SHT_CUDA_CALLGRAPH"
	.align	4
	.sectionentsize	8
	.align		4
        /*0000*/ 	.word	0x00000000
	.align		4
        /*0004*/ 	.word	0xffffffff
	.align		4
        /*0008*/ 	.word	0x00000000
	.align		4
        /*000c*/ 	.word	0xfffffffe
	.align		4
        /*0010*/ 	.word	0x00000000
	.align		4
        /*0014*/ 	.word	0xfffffffd
	.align		4
        /*0018*/ 	.word	0x00000000
	.align		4
        /*001c*/ 	.word	0xfffffffc


//--------------------- .text._Z24vec_inner_product_kernelPdPKdS1_l --------------------------
	.section	.text._Z24vec_inner_product_kernelPdPKdS1_l,"ax",@progbits
	.align	128
        .global         _Z24vec_inner_product_kernelPdPKdS1_l
        .type           _Z24vec_inner_product_kernelPdPKdS1_l,@function
        .size           _Z24vec_inner_product_kernelPdPKdS1_l,(.L_x_1 - _Z24vec_inner_product_kernelPdPKdS1_l)
        .other          _Z24vec_inner_product_kernelPdPKdS1_l,@"STO_CUDA_ENTRY STV_DEFAULT"
_Z24vec_inner_product_kernelPdPKdS1_l:
.text._Z24vec_inner_product_kernelPdPKdS1_l:
[----:B------:R-:W-:Y:S01]  /*0000*/  LDC R1, c[0x0][0x37c] ;  /* 0x0000df00ff017b82 */ /* 0x000fe20000000800 */
[----:B------:R-:W0:Y:S07]  /*0010*/  S2R R0, SR_TID.X ;  /* 0x0000000000007919 */ /* 0x000e2e0000002100 */
[----:B------:R-:W0:Y:S01]  /*0020*/  S2UR UR4, SR_CTAID.X ;  /* 0x00000000000479c3 */ /* 0x000e220000002500 */
[----:B------:R-:W1:Y:S07]  /*0030*/  LDCU.64 UR6, c[0x0][0x398] ;  /* 0x00007300ff0677ac */ /* 0x000e6e0008000a00 */
[----:B------:R-:W0:Y:S02]  /*0040*/  LDC R3, c[0x0][0x360] ;  /* 0x0000d800ff037b82 */ /* 0x000e240000000800 */
[----:B0-----:R-:W-:-:S05]  /*0050*/  IMAD R2, R3, UR4, R0 ;  /* 0x0000000403027c24 */ /* 0x001fca000f8e0200 */
[----:B-1----:R-:W-:Y:S02]  /*0060*/  ISETP.GE.U32.AND P0, PT, R2, UR6, PT ;  /* 0x0000000602007c0c */ /* 0x002fe4000bf06070 */
[----:B------:R-:W-:-:S04]  /*0070*/  SHF.R.S32.HI R3, RZ, 0x1f, R2 ;  /* 0x0000001fff037819 */ /* 0x000fc80000011402 */
[----:B------:R-:W-:Y:S01]  /*0080*/  ISETP.GE.AND.EX P0, PT, R3, UR7, PT, P0 ;  /* 0x0000000703007c0c */ /* 0x000fe2000bf06300 */
[----:B------:R-:W0:-:S12]  /*0090*/  LDCU.64 UR6, c[0x0][0x358] ;  /* 0x00006b00ff0677ac */ /* 0x000e180008000a00 */
[----:B------:R-:W1:Y:S01]  /*00a0*/  @!P0 LDC.64 R8, c[0x0][0x388] ;  /* 0x0000e200ff088b82 */ /* 0x000e620000000a00 */
[C---:B------:R-:W-:Y:S01]  /*00b0*/  @!P0 IMAD.SHL.U32 R11, R2.reuse, 0x8, RZ ;  /* 0x00000008020b8824 */ /* 0x040fe200078e00ff */
[----:B------:R-:W-:-:S06]  /*00c0*/  @!P0 SHF.L.U64.HI R2, R2, 0x3, R3 ;  /* 0x0000000302028819 */ /* 0x000fcc0000010203 */
[----:B------:R-:W2:Y:S01]  /*00d0*/  @!P0 LDC.64 R4, c[0x0][0x390] ;  /* 0x0000e400ff048b82 */ /* 0x000ea20000000a00 */
[----:B-1----:R-:W-:-:S05]  /*00e0*/  @!P0 IADD3 R8, P1, PT, R11, R8, RZ ;  /* 0x000000080b088210 */ /* 0x002fca0007f3e0ff */
[----:B------:R-:W-:Y:S01]  /*00f0*/  @!P0 IMAD.X R9, R2, 0x1, R9, P1 ;  /* 0x0000000102098824 */ /* 0x000fe200008e0609 */
[----:B--2---:R-:W-:-:S05]  /*0100*/  @!P0 IADD3 R10, P2, PT, R11, R4, RZ ;  /* 0x000000040b0a8210 */ /* 0x004fca0007f5e0ff */
[----:B------:R-:W-:Y:S02]  /*0110*/  @!P0 IMAD.X R11, R2, 0x1, R5, P2 ;  /* 0x00000001020b8824 */ /* 0x000fe400010e0605 */
[----:B0-----:R-:W2:Y:S04]  /*0120*/  @!P0 LDG.E.64 R2, desc[UR6][R8.64] ;  /* 0x0000000608028981 */ /* 0x001ea8000c1e1b00 */
[----:B------:R-:W2:Y:S01]  /*0130*/  @!P0 LDG.E.64 R4, desc[UR6][R10.64] ;  /* 0x000000060a048981 */ /* 0x000ea2000c1e1b00 */
[----:B------:R-:W0:Y:S01]  /*0140*/  S2UR UR5, SR_CgaCtaId ;  /* 0x00000000000579c3 */ /* 0x000e220000008800 */
[----:B------:R-:W-:Y:S01]  /*0150*/  UMOV UR4, 0x400 ;  /* 0x0000040000047882 */ /* 0x000fe20000000000 */
[----:B------:R-:W-:Y:S01]  /*0160*/  ISETP.GT.U32.AND P1, PT, R0, 0x1ff, PT ;  /* 0x000001ff0000780c */ /* 0x000fe20003f24070 */
[----:B0-----:R-:W-:Y:S01]  /*0170*/  ULEA UR4, UR5, UR4, 0x18 ;  /* 0x0000000405047291 */ /* 0x001fe2000f8ec0ff */
[----:B--2---:R-:W-:-:S05]  /*0180*/  @!P0 DMUL R4, R2, R4 ;  /* 0x0000000402048228 */ /* 0x004fca0000000000 */
[----:B------:R-:W-:-:S05]  /*0190*/  LEA R2, R0, UR4, 0x3 ;  /* 0x0000000400027c11 */ /* 0x000fca000f8e18ff */
[----:B------:R-:W-:Y:S01]  /*01a0*/  @!P0 STS.64 [R2], R4 ;  /* 0x0000000402008388 */ /* 0x000fe20000000a00 */
[----:B------:R-:W-:Y:S01]  /*01b0*/  BAR.SYNC.DEFER_BLOCKING 0x0 ;  /* 0x0000000000007b1d */ /* 0x000fe20000010000 */
[----:B------:R-:W-:-:S05]  /*01c0*/  ISETP.GT.U32.AND P0, PT, R0, 0xff, PT ;  /* 0x000000ff0000780c */ /* 0x000fca0003f04070 */
[----:B------:R-:W-:Y:S04]  /*01d0*/  @!P1 LDS.64 R6, [R2+0x1000] ;  /* 0x0010000002069984 */ /* 0x000fe80000000a00 */
[----:B------:R-:W0:Y:S02]  /*01e0*/  @!P1 LDS.64 R8, [R2] ;  /* 0x0000000002089984 */ /* 0x000e240000000a00 */
[----:B0-----:R-:W-:-:S07]  /*01f0*/  @!P1 DADD R6, R6, R8 ;  /* 0x0000000006069229 */ /* 0x001fce0000000008 */
        /* <DEDUP_REMOVED lines=44> */
[----:B------:R-:W-:-:S05]  /*04c0*/  ISETP.NE.AND P0, PT, R0, RZ, PT ;  /* 0x000000ff0000720c */ /* 0x000fca0003f05270 */
[----:B------:R-:W-:Y:S04]  /*04d0*/  @!P1 LDS.64 R4, [R2+0x10] ;  /* 0x0000100002049984 */ /* 0x000fe80000000a00 */
[----:B------:R-:W0:Y:S02]  /*04e0*/  @!P1 LDS.64 R10, [R2] ;  /* 0x00000000020a9984 */ /* 0x000e240000000a00 */
[----:B0-----:R-:W-:-:S07]  /*04f0*/  @!P1 DADD R4, R4, R10 ;  /* 0x0000000004049229 */ /* 0x001fce000000000a */
[----:B------:R-:W-:Y:S01]  /*0500*/  @!P1 STS.64 [R2], R4 ;  /* 0x0000000402009388 */ /* 0x000fe20000000a00 */
[----:B------:R-:W-:Y:S06]  /*0510*/  BAR.SYNC.DEFER_BLOCKING 0x0 ;  /* 0x0000000000007b1d */ /* 0x000fec0000010000 */
[----:B------:R-:W-:Y:S04]  /*0520*/  @!P0 LDS.64 R6, [UR4+0x8] ;  /* 0x00000804ff068984 */ /* 0x000fe80008000a00 */
[----:B------:R-:W0:Y:S02]  /*0530*/  @!P0 LDS.64 R10, [R2] ;  /* 0x00000000020a8984 */ /* 0x000e240000000a00 */
[----:B0-----:R-:W-:-:S07]  /*0540*/  @!P0 DADD R6, R6, R10 ;  /* 0x0000000006068229 */ /* 0x001fce000000000a */
[----:B------:R0:W-:Y:S01]  /*0550*/  @!P0 STS.64 [R2], R6 ;  /* 0x0000000602008388 */ /* 0x0001e20000000a00 */
[----:B------:R-:W-:Y:S06]  /*0560*/  BAR.SYNC.DEFER_BLOCKING 0x0 ;  /* 0x0000000000007b1d */ /* 0x000fec0000010000 */
[----:B------:R-:W-:Y:S05]  /*0570*/  @P0 EXIT ;  /* 0x000000000000094d */ /* 0x000fea0003800000 */
[----:B0-----:R-:W0:Y:S01]  /*0580*/  LDS.64 R2, [UR4] ;  /* 0x00000004ff027984 */ /* 0x001e220008000a00 */
[----:B------:R-:W0:Y:S03]  /*0590*/  LDC.64 R4, c[0x0][0x380] ;  /* 0x0000e000ff047b82 */ /* 0x000e260000000a00 */
[----:B0-----:R-:W-:Y:S01]  /*05a0*/  REDG.E.ADD.F64.RN.STRONG.GPU desc[UR6][R4.64], R2 ;  /* 0x00000002040079a6 */ /* 0x001fe2000c12ff06 */
[----:B------:R-:W-:Y:S05]  /*05b0*/  EXIT ;  /* 0x000000000000794d */ /* 0x000fea0003800000 */
.L_x_0:
[----:B------:R-:W-:-:S00]  /*05c0*/  BRA `(.L_x_0) ;  /* 0xfffffffc00fc7947 */ /* 0x000fc0000383ffff */
[----:B------:R-:W-:-:S00]  /*05d0*/  NOP ;  /* 0x0000000000007918 */ /* 0x000fc00000000000 */
        /* <DEDUP_REMOVED lines=10> */
.L_x_1:


//--------------------- .nv.shared._Z24vec_inner_product_kernelPdPKdS1_l --------------------------
	.section	.nv.shared._Z24vec_inner_product_kernelPdPKdS1_l,"aw",@nobits
	.sectionflags	@""
	.align	8
.nv.shared._Z24vec_inner_product_kernelPdPKdS1_l:
	.zero		9216


//--------------------- .nv.shared.reserved.0     --------------------------
	.section	.nv.shared.reserved.0,"aw",@nobits
	.weak		__nv_reservedSMEM_offset_0_alias
	.size		__nv_reservedSMEM_offset_0_alias, 0, 64
	.other		__nv_reservedSMEM_offset_0_alias,@"STO_CUDA_RESERVED_SHARED STV_DEFAULT"
__nv_reservedSMEM_offset_0_alias:
	.zero		0
	.zero		64


//--------------------- .nv.constant0._Z24vec_inner_product_kernelPdPKdS1_l --------------------------
	.section	.nv.constant0._Z24vec_inner_product_kernelPdPKdS1_l,"a",@progbits
	.sectionflags	@""
	.align	4
.nv.constant0._Z24vec_inner_product_kernelPdPKdS1_l:
	.zero		928


//--------------------- SYMBOLS --------------------------

	.type		.nv.reservedSmem.offset0,@object
	.size		.nv.reservedSmem.offset0,0x4
	.type		.nv.reservedSmem.cap,@object
	.size		.nv.reservedSmem.cap,0x4
